//
// Generated by NVIDIA NVVM Compiler
//
// Compiler Build ID: CL-36424714
// Cuda compilation tools, release 13.0, V13.0.88
// Based on NVVM 20.0.0
//

.version 9.0
.target sm_100
.address_size 64

	// .globl	_Z14matrix_mul_gpuPKfS0_Pfi

.visible .entry _Z14matrix_mul_gpuPKfS0_Pfi(
	.param .u64 .ptr .align 1 _Z14matrix_mul_gpuPKfS0_Pfi_param_0,
	.param .u64 .ptr .align 1 _Z14matrix_mul_gpuPKfS0_Pfi_param_1,
	.param .u64 .ptr .align 1 _Z14matrix_mul_gpuPKfS0_Pfi_param_2,
	.param .u32 _Z14matrix_mul_gpuPKfS0_Pfi_param_3
)
{
	.reg .pred 	%p<10>;
	.reg .b32 	%r<81>;
	.reg .b32 	%f<67>;
	.reg .b64 	%rd<48>;

	ld.param.u64 	%rd5, [_Z14matrix_mul_gpuPKfS0_Pfi_param_0];
	ld.param.u64 	%rd6, [_Z14matrix_mul_gpuPKfS0_Pfi_param_1];
	ld.param.u64 	%rd4, [_Z14matrix_mul_gpuPKfS0_Pfi_param_2];
	ld.param.u32 	%r44, [_Z14matrix_mul_gpuPKfS0_Pfi_param_3];
	cvta.to.global.u64 	%rd1, %rd6;
	cvta.to.global.u64 	%rd2, %rd5;
	mov.u32 	%r45, %ctaid.x;
	mov.u32 	%r46, %ntid.x;
	mov.u32 	%r47, %tid.x;
	mad.lo.s32 	%r1, %r45, %r46, %r47;
	mov.u32 	%r48, %ctaid.y;
	mov.u32 	%r49, %ntid.y;
	mul.lo.s32 	%r2, %r48, %r49;
	mov.u32 	%r3, %tid.y;
	add.s32 	%r50, %r2, %r3;
	max.s32 	%r51, %r1, %r50;
	setp.ge.s32 	%p1, %r51, %r44;
	@%p1 bra 	$L__BB0_13;
	mul.lo.s32 	%r5, %r44, %r1;
	and.b32  	%r6, %r44, 7;
	setp.lt.u32 	%p2, %r44, 8;
	mov.f32 	%f66, 0f00000000;
	mov.b32 	%r79, 0;
	@%p2 bra 	$L__BB0_4;
	and.b32  	%r79, %r44, 2147483640;
	neg.s32 	%r77, %r79;
	add.s32 	%r53, %r3, %r44;
	add.s32 	%r76, %r53, %r2;
	shl.b32 	%r10, %r44, 3;
	shl.b32 	%r54, %r44, 1;
	add.s32 	%r75, %r50, %r54;
	mad.lo.s32 	%r74, %r44, 3, %r50;
	shl.b32 	%r55, %r44, 2;
	add.s32 	%r73, %r50, %r55;
	mad.lo.s32 	%r72, %r44, 5, %r50;
	mad.lo.s32 	%r71, %r44, 6, %r50;
	mad.lo.s32 	%r70, %r44, 7, %r50;
	add.s64 	%rd3, %rd2, 16;
	mov.f32 	%f66, 0f00000000;
	mov.u32 	%r68, %r5;
	mov.u32 	%r69, %r50;
$L__BB0_3:
	.pragma "nounroll";
	mul.wide.s32 	%rd7, %r68, 4;
	add.s64 	%rd8, %rd3, %rd7;
	ld.global.f32 	%f16, [%rd8+-16];
	mul.wide.u32 	%rd9, %r69, 4;
	add.s64 	%rd10, %rd1, %rd9;
	ld.global.f32 	%f17, [%rd10];
	fma.rn.f32 	%f18, %f16, %f17, %f66;
	ld.global.f32 	%f19, [%rd8+-12];
	mul.wide.u32 	%rd11, %r76, 4;
	add.s64 	%rd12, %rd1, %rd11;
	ld.global.f32 	%f20, [%rd12];
	fma.rn.f32 	%f21, %f19, %f20, %f18;
	ld.global.f32 	%f22, [%rd8+-8];
	mul.wide.u32 	%rd13, %r75, 4;
	add.s64 	%rd14, %rd1, %rd13;
	ld.global.f32 	%f23, [%rd14];
	fma.rn.f32 	%f24, %f22, %f23, %f21;
	ld.global.f32 	%f25, [%rd8+-4];
	mul.wide.u32 	%rd15, %r74, 4;
	add.s64 	%rd16, %rd1, %rd15;
	ld.global.f32 	%f26, [%rd16];
	fma.rn.f32 	%f27, %f25, %f26, %f24;
	ld.global.f32 	%f28, [%rd8];
	mul.wide.u32 	%rd17, %r73, 4;
	add.s64 	%rd18, %rd1, %rd17;
	ld.global.f32 	%f29, [%rd18];
	fma.rn.f32 	%f30, %f28, %f29, %f27;
	ld.global.f32 	%f31, [%rd8+4];
	mul.wide.u32 	%rd19, %r72, 4;
	add.s64 	%rd20, %rd1, %rd19;
	ld.global.f32 	%f32, [%rd20];
	fma.rn.f32 	%f33, %f31, %f32, %f30;
	ld.global.f32 	%f34, [%rd8+8];
	mul.wide.u32 	%rd21, %r71, 4;
	add.s64 	%rd22, %rd1, %rd21;
	ld.global.f32 	%f35, [%rd22];
	fma.rn.f32 	%f36, %f34, %f35, %f33;
	ld.global.f32 	%f37, [%rd8+12];
	mul.wide.u32 	%rd23, %r70, 4;
	add.s64 	%rd24, %rd1, %rd23;
	ld.global.f32 	%f38, [%rd24];
	fma.rn.f32 	%f66, %f37, %f38, %f36;
	add.s32 	%r77, %r77, 8;
	add.s32 	%r76, %r76, %r10;
	add.s32 	%r75, %r75, %r10;
	add.s32 	%r74, %r74, %r10;
	add.s32 	%r73, %r73, %r10;
	add.s32 	%r72, %r72, %r10;
	add.s32 	%r71, %r71, %r10;
	add.s32 	%r70, %r70, %r10;
	add.s32 	%r69, %r69, %r10;
	add.s32 	%r68, %r68, 8;
	setp.ne.s32 	%p3, %r77, 0;
	@%p3 bra 	$L__BB0_3;
$L__BB0_4:
	setp.eq.s32 	%p4, %r6, 0;
	@%p4 bra 	$L__BB0_12;
	and.b32  	%r38, %r44, 3;
	setp.lt.u32 	%p5, %r6, 4;
	@%p5 bra 	$L__BB0_7;
	add.s32 	%r56, %r79, %r5;
	mul.wide.s32 	%rd25, %r56, 4;
	add.s64 	%rd26, %rd2, %rd25;
	ld.global.f32 	%f40, [%rd26];
	mad.lo.s32 	%r57, %r79, %r44, %r50;
	mul.wide.u32 	%rd27, %r57, 4;
	add.s64 	%rd28, %rd1, %rd27;
	ld.global.f32 	%f41, [%rd28];
	fma.rn.f32 	%f42, %f40, %f41, %f66;
	ld.global.f32 	%f43, [%rd26+4];
	add.s32 	%r58, %r57, %r44;
	mul.wide.u32 	%rd29, %r58, 4;
	add.s64 	%rd30, %rd1, %rd29;
	ld.global.f32 	%f44, [%rd30];
	fma.rn.f32 	%f45, %f43, %f44, %f42;
	ld.global.f32 	%f46, [%rd26+8];
	add.s32 	%r59, %r58, %r44;
	mul.wide.u32 	%rd31, %r59, 4;
	add.s64 	%rd32, %rd1, %rd31;
	ld.global.f32 	%f47, [%rd32];
	fma.rn.f32 	%f48, %f46, %f47, %f45;
	ld.global.f32 	%f49, [%rd26+12];
	add.s32 	%r60, %r59, %r44;
	mul.wide.u32 	%rd33, %r60, 4;
	add.s64 	%rd34, %rd1, %rd33;
	ld.global.f32 	%f50, [%rd34];
	fma.rn.f32 	%f66, %f49, %f50, %f48;
	add.s32 	%r79, %r79, 4;
$L__BB0_7:
	setp.eq.s32 	%p6, %r38, 0;
	@%p6 bra 	$L__BB0_12;
	setp.eq.s32 	%p7, %r38, 1;
	@%p7 bra 	$L__BB0_10;
	add.s32 	%r61, %r79, %r5;
	mul.wide.s32 	%rd35, %r61, 4;
	add.s64 	%rd36, %rd2, %rd35;
	ld.global.f32 	%f52, [%rd36];
	mad.lo.s32 	%r62, %r79, %r44, %r50;
	mul.wide.u32 	%rd37, %r62, 4;
	add.s64 	%rd38, %rd1, %rd37;
	ld.global.f32 	%f53, [%rd38];
	fma.rn.f32 	%f54, %f52, %f53, %f66;
	ld.global.f32 	%f55, [%rd36+4];
	add.s32 	%r63, %r62, %r44;
	mul.wide.u32 	%rd39, %r63, 4;
	add.s64 	%rd40, %rd1, %rd39;
	ld.global.f32 	%f56, [%rd40];
	fma.rn.f32 	%f66, %f55, %f56, %f54;
	add.s32 	%r79, %r79, 2;
$L__BB0_10:
	and.b32  	%r64, %r44, 1;
	setp.eq.b32 	%p8, %r64, 1;
	not.pred 	%p9, %p8;
	@%p9 bra 	$L__BB0_12;
	add.s32 	%r65, %r79, %r5;
	mul.wide.s32 	%rd41, %r65, 4;
	add.s64 	%rd42, %rd2, %rd41;
	ld.global.f32 	%f57, [%rd42];
	mad.lo.s32 	%r66, %r79, %r44, %r50;
	mul.wide.u32 	%rd43, %r66, 4;
	add.s64 	%rd44, %rd1, %rd43;
	ld.global.f32 	%f58, [%rd44];
	fma.rn.f32 	%f66, %f57, %f58, %f66;
$L__BB0_12:
	add.s32 	%r67, %r5, %r50;
	cvta.to.global.u64 	%rd45, %rd4;
	mul.wide.s32 	%rd46, %r67, 4;
	add.s64 	%rd47, %rd45, %rd46;
	st.global.f32 	[%rd47], %f66;
$L__BB0_13:
	ret;

}


// ===== COMPILED SASS (sm_100) =====

	.target	sm_100

	.elftype	@"ET_EXEC"


//--------------------- .note.nv.tkinfo           --------------------------
	.section	.note.nv.tkinfo,"",@"SHT_NOTE"
	.sectionflags	@"SHF_NOTE_NV_TKINFO"
	.tkinfo
        /*0018*/ 	.word	0x00000002
        /*0030*/ 	.string	""
        /*0030*/ 	.string	"ptxas"
        /*0030*/ 	.string	"Cuda compilation tools, release 13.0, V13.0.88"
        /*0030*/ 	.string	"Build cuda_13.0.r13.0/compiler.36424714_0"
        /*0030*/ 	.string	"-arch sm_100 -m 64 "



//--------------------- .note.nv.cuinfo           --------------------------
	.section	.note.nv.cuinfo,"",@"SHT_NOTE"
	.sectionflags	@"SHF_NOTE_NV_CUINFO"
        /*0018*/ 	.short	0x0002
        /*001a*/ 	.short	0x0064
        /*001c*/ 	.short	0x0082
	.zero		2


//--------------------- .nv.info                  --------------------------
	.section	.nv.info,"",@"SHT_CUDA_INFO"
	.align	4


	//----- nvinfo : EIATTR_REGCOUNT
	.align		4
        /*0000*/ 	.byte	0x04, 0x2f
        /*0002*/ 	.short	(.L_1 - .L_0)
	.align		4
.L_0:
        /*0004*/ 	.word	index@(_Z14matrix_mul_gpuPKfS0_Pfi)
        /*0008*/ 	.word	0x00000020


	//----- nvinfo : EIATTR_FRAME_SIZE
	.align		4
.L_1:
        /*000c*/ 	.byte	0x04, 0x11
        /*000e*/ 	.short	(.L_3 - .L_2)
	.align		4
.L_2:
        /*0010*/ 	.word	index@(_Z14matrix_mul_gpuPKfS0_Pfi)
        /*0014*/ 	.word	0x00000000


	//----- nvinfo : EIATTR_MIN_STACK_SIZE
	.align		4
.L_3:
        /*0018*/ 	.byte	0x04, 0x12
        /*001a*/ 	.short	(.L_5 - .L_4)
	.align		4
.L_4:
        /*001c*/ 	.word	index@(_Z14matrix_mul_gpuPKfS0_Pfi)
        /*0020*/ 	.word	0x00000000
.L_5:


//--------------------- .nv.compat                --------------------------
	.section	.nv.compat,"",@"SHT_CUDA_COMPAT_INFO"
	.align	4
        /*0000*/ 	.byte	0x02, 0x09, 0x00, 0x00, 0x02, 0x02, 0x01, 0x00, 0x02, 0x05, 0x05, 0x00, 0x03, 0x07, 0x01, 0x01
        /*0010*/ 	.byte	0x02, 0x03, 0x00, 0x00, 0x02, 0x06, 0x01, 0x00, 0x04, 0x0b, 0x08, 0x00, 0x09, 0x00, 0x00, 0x00
        /*0020*/ 	.byte	0x00, 0x00, 0x00, 0x00


//--------------------- .nv.info._Z14matrix_mul_gpuPKfS0_Pfi --------------------------
	.section	.nv.info._Z14matrix_mul_gpuPKfS0_Pfi,"",@"SHT_CUDA_INFO"
	.sectionflags	@""
	.align	4


	//----- nvinfo : EIATTR_CUDA_API_VERSION
	.align		4
        /*0000*/ 	.byte	0x04, 0x37
        /*0002*/ 	.short	(.L_7 - .L_6)
.L_6:
        /*0004*/ 	.word	0x00000082


	//----- nvinfo : EIATTR_KPARAM_INFO
	.align		4
.L_7:
        /*0008*/ 	.byte	0x04, 0x17
        /*000a*/ 	.short	(.L_9 - .L_8)
.L_8:
        /*000c*/ 	.word	0x00000000
        /*0010*/ 	.short	0x0003
        /*0012*/ 	.short	0x0018
        /*0014*/ 	.byte	0x00, 0xf0, 0x11, 0x00


	//----- nvinfo : EIATTR_KPARAM_INFO
	.align		4
.L_9:
        /*0018*/ 	.byte	0x04, 0x17
        /*001a*/ 	.short	(.L_11 - .L_10)
.L_10:
        /*001c*/ 	.word	0x00000000
        /*0020*/ 	.short	0x0002
        /*0022*/ 	.short	0x0010
        /*0024*/ 	.byte	0x00, 0xf5, 0x21, 0x00


	//----- nvinfo : EIATTR_KPARAM_INFO
	.align		4
.L_11:
        /*0028*/ 	.byte	0x04, 0x17
        /*002a*/ 	.short	(.L_13 - .L_12)
.L_12:
        /*002c*/ 	.word	0x00000000
        /*0030*/ 	.short	0x0001
        /*0032*/ 	.short	0x0008
        /*0034*/ 	.byte	0x00, 0xf5, 0x21, 0x00


	//----- nvinfo : EIATTR_KPARAM_INFO
	.align		4
.L_13:
        /*0038*/ 	.byte	0x04, 0x17
        /*003a*/ 	.short	(.L_15 - .L_14)
.L_14:
        /*003c*/ 	.word	0x00000000
        /*0040*/ 	.short	0x0000
        /*0042*/ 	.short	0x0000
        /*0044*/ 	.byte	0x00, 0xf5, 0x21, 0x00


	//----- nvinfo : EIATTR_SPARSE_MMA_MASK
	.align		4
.L_15:
        /*0048*/ 	.byte	0x03, 0x50
        /*004a*/ 	.short	0x0000


	//----- nvinfo : EIATTR_MAXREG_COUNT
	.align		4
        /*004c*/ 	.byte	0x03, 0x1b
        /*004e*/ 	.short	0x00ff


	//----- nvinfo : EIATTR_MERCURY_ISA_VERSION
	.align		4
        /*0050*/ 	.byte	0x03, 0x5f
        /*0052*/ 	.short	0x0101


	//----- nvinfo : EIATTR_VRC_CTA_INIT_COUNT
	.align		4
        /*0054*/ 	.byte	0x02, 0x4a
	.zero		1
	.zero		1


	//----- nvinfo : EIATTR_EXIT_INSTR_OFFSETS
	.align		4
        /*0058*/ 	.byte	0x04, 0x1c
        /*005a*/ 	.short	(.L_17 - .L_16)


	//   ....[0]....
.L_16:
        /*005c*/ 	.word	0x000000d0


	//   ....[1]....
        /*0060*/ 	.word	0x00000930


	//----- nvinfo : EIATTR_CBANK_PARAM_SIZE
	.align		4
.L_17:
        /*0064*/ 	.byte	0x03, 0x19
        /*0066*/ 	.short	0x001c


	//----- nvinfo : EIATTR_PARAM_CBANK
	.align		4
        /*0068*/ 	.byte	0x04, 0x0a
        /*006a*/ 	.short	(.L_19 - .L_18)
	.align		4
.L_18:
        /*006c*/ 	.word	index@(.nv.constant0._Z14matrix_mul_gpuPKfS0_Pfi)
        /*0070*/ 	.short	0x0380
        /*0072*/ 	.short	0x001c


	//----- nvinfo : EIATTR_SW_WAR
	.align		4
.L_19:
        /*0074*/ 	.byte	0x04, 0x36
        /*0076*/ 	.short	(.L_21 - .L_20)
.L_20:
        /*0078*/ 	.word	0x00000008
.L_21:


//--------------------- .nv.callgraph             --------------------------
	.section	.nv.callgraph,"",@"SHT_CUDA_CALLGRAPH"
	.align	4
	.sectionentsize	8
	.align		4
        /*0000*/ 	.word	0x00000000
	.align		4
        /*0004*/ 	.word	0xffffffff
	.align		4
        /*0008*/ 	.word	0x00000000
	.align		4
        /*000c*/ 	.word	0xfffffffe
	.align		4
        /*0010*/ 	.word	0x00000000
	.align		4
        /*0014*/ 	.word	0xfffffffd
	.align		4
        /*0018*/ 	.word	0x00000000
	.align		4
        /*001c*/ 	.word	0xfffffffc


//--------------------- .text._Z14matrix_mul_gpuPKfS0_Pfi --------------------------
	.section	.text._Z14matrix_mul_gpuPKfS0_Pfi,"ax",@progbits
	.align	128
        .global         _Z14matrix_mul_gpuPKfS0_Pfi
        .type           _Z14matrix_mul_gpuPKfS0_Pfi,@function
        .size           _Z14matrix_mul_gpuPKfS0_Pfi,(.L_x_5 - _Z14matrix_mul_gpuPKfS0_Pfi)
        .other          _Z14matrix_mul_gpuPKfS0_Pfi,@"STO_CUDA_ENTRY STV_DEFAULT"
_Z14matrix_mul_gpuPKfS0_Pfi:
.text._Z14matrix_mul_gpuPKfS0_Pfi:
[----:B------:R-:W-:Y:S01]  /*0000*/  LDC R1, c[0x0][0x37c] ;  /* 0x0000df00ff017b82 */ /* 0x000fe20000000800 */
[----:B------:R-:W0:Y:S07]  /*0010*/  S2R R3, SR_TID.X ;  /* 0x0000000000037919 */ /* 0x000e2e0000002100 */
[----:B------:R-:W1:Y:S01]  /*0020*/  S2UR UR4, SR_CTAID.Y ;  /* 0x00000000000479c3 */ /* 0x000e620000002600 */
[----:B------:R-:W2:Y:S07]  /*0030*/  S2R R9, SR_TID.Y ;  /* 0x0000000000097919 */ /* 0x000eae0000002200 */
[----:B------:R-:W0:Y:S08]  /*0040*/  S2UR UR6, SR_CTAID.X ;  /* 0x00000000000679c3 */ /* 0x000e300000002500 */
[----:B------:R-:W0:Y:S01]  /*0050*/  LDC R4, c[0x0][0x360] ;  /* 0x0000d800ff047b82 */ /* 0x000e220000000800 */
[----:B------:R-:W1:Y:S07]  /*0060*/  LDCU UR5, c[0x0][0x364] ;  /* 0x00006c80ff0577ac */ /* 0x000e6e0008000800 */
[----:B------:R-:W3:Y:S01]  /*0070*/  LDC R0, c[0x0][0x398] ;  /* 0x0000e600ff007b82 */ /* 0x000ee20000000800 */
[----:B-1----:R-:W-:Y:S01]  /*0080*/  UIMAD UR4, UR4, UR5, URZ ;  /* 0x00000005040472a4 */ /* 0x002fe2000f8e02ff */
[----:B0-----:R-:W-:-:S05]  /*0090*/  IMAD R4, R4, UR6, R3 ;  /* 0x0000000604047c24 */ /* 0x001fca000f8e0203 */
[----:B--2---:R-:W-:-:S04]  /*00a0*/  IADD3 R3, PT, PT, R9, UR4, RZ ;  /* 0x0000000409037c10 */ /* 0x004fc8000fffe0ff */
[----:B------:R-:W-:-:S04]  /*00b0*/  VIMNMX R5, PT, PT, R4, R3, !PT ;  /* 0x0000000304057248 */ /* 0x000fc80007fe0100 */
[----:B---3--:R-:W-:-:S13]  /*00c0*/  ISETP.GE.AND P0, PT, R5, R0, PT ;  /* 0x000000000500720c */ /* 0x008fda0003f06270 */
[----:B------:R-:W-:Y:S05]  /*00d0*/  @P0 EXIT ;  /* 0x000000000000094d */ /* 0x000fea0003800000 */
[C---:B------:R-:W-:Y:S01]  /*00e0*/  ISETP.GE.U32.AND P1, PT, R0.reuse, 0x8, PT ;  /* 0x000000080000780c */ /* 0x040fe20003f26070 */
[----:B------:R-:W0:Y:S01]  /*00f0*/  LDCU.64 UR8, c[0x0][0x358] ;  /* 0x00006b00ff0877ac */ /* 0x000e220008000a00 */
[----:B------:R-:W-:Y:S01]  /*0100*/  LOP3.LUT R2, R0, 0x7, RZ, 0xc0, !PT ;  /* 0x0000000700027812 */ /* 0x000fe200078ec0ff */
[----:B------:R-:W-:Y:S02]  /*0110*/  HFMA2 R10, -RZ, RZ, 0, 0 ;  /* 0x00000000ff0a7431 */ /* 0x000fe400000001ff */
[----:B------:R-:W-:Y:S01]  /*0120*/  IMAD R4, R4, R0, RZ ;  /* 0x0000000004047224 */ /* 0x000fe200078e02ff */
[----:B------:R-:W-:Y:S02]  /*0130*/  MOV R7, RZ ;  /* 0x000000ff00077202 */ /* 0x000fe40000000f00 */
[----:B------:R-:W-:-:S05]  /*0140*/  ISETP.NE.AND P0, PT, R2, RZ, PT ;  /* 0x000000ff0200720c */ /* 0x000fca0003f05270 */
[----:B------:R-:W-:Y:S08]  /*0150*/  @!P1 BRA `(.L_x_0) ;  /* 0x0000000000fc9947 */ /* 0x000ff00003800000 */
[----:B------:R-:W1:Y:S01]  /*0160*/  LDCU.64 UR6, c[0x0][0x380] ;  /* 0x00007000ff0677ac */ /* 0x000e620008000a00 */
[C---:B------:R-:W-:Y:S01]  /*0170*/  LOP3.LUT R7, R0.reuse, 0x7ffffff8, RZ, 0xc0, !PT ;  /* 0x7ffffff800077812 */ /* 0x040fe200078ec0ff */
[C-C-:B------:R-:W-:Y:S01]  /*0180*/  IMAD R11, R0.reuse, 0x3, R3.reuse ;  /* 0x00000003000b7824 */ /* 0x140fe200078e0203 */
[CC--:B------:R-:W-:Y:S01]  /*0190*/  LEA R5, R0.reuse, R3.reuse, 0x1 ;  /* 0x0000000300057211 */ /* 0x0c0fe200078e08ff */
[C-C-:B------:R-:W-:Y:S01]  /*01a0*/  IMAD R15, R0.reuse, 0x5, R3.reuse ;  /* 0x00000005000f7824 */ /* 0x140fe200078e0203 */
[CC--:B------:R-:W-:Y:S01]  /*01b0*/  LEA R13, R0.reuse, R3.reuse, 0x2 ;  /* 0x00000003000d7211 */ /* 0x0c0fe200078e10ff */
[C-C-:B------:R-:W-:Y:S01]  /*01c0*/  IMAD R17, R0.reuse, 0x6, R3.reuse ;  /* 0x0000000600117824 */ /* 0x140fe200078e0203 */
[----:B------:R-:W-:Y:S01]  /*01d0*/  MOV R10, RZ ;  /* 0x000000ff000a7202 */ /* 0x000fe20000000f00 */
[----:B------:R-:W-:Y:S01]  /*01e0*/  IMAD R25, R0, 0x7, R3 ;  /* 0x0000000700197824 */ /* 0x000fe200078e0203 */
[----:B------:R-:W-:Y:S02]  /*01f0*/  MOV R8, R4 ;  /* 0x0000000400087202 */ /* 0x000fe40000000f00 */
[----:B------:R-:W-:-:S02]  /*0200*/  MOV R29, R3 ;  /* 0x00000003001d7202 */ /* 0x000fc40000000f00 */
[----:B------:R-:W-:Y:S02]  /*0210*/  IADD3 R6, PT, PT, -R7, RZ, RZ ;  /* 0x000000ff07067210 */ /* 0x000fe40007ffe1ff */
[----:B------:R-:W-:Y:S01]  /*0220*/  IADD3 R9, PT, PT, R0, UR4, R9 ;  /* 0x0000000400097c10 */ /* 0x000fe2000fffe009 */
[----:B-1----:R-:W-:-:S04]  /*0230*/  UIADD3 UR5, UP0, UPT, UR6, 0x10, URZ ;  /* 0x0000001006057890 */ /* 0x002fc8000ff1e0ff */
[----:B------:R-:W-:-:S12]  /*0240*/  UIADD3.X UR4, UPT, UPT, URZ, UR7, URZ, UP0, !UPT ;  /* 0x00000007ff047290 */ /* 0x000fd800087fe4ff */
.L_x_1:
[----:B------:R-:W1:Y:S01]  /*0250*/  LDC.64 R18, c[0x0][0x388] ;  /* 0x0000e200ff127b82 */ /* 0x000e620000000a00 */
[----:B------:R-:W-:Y:S02]  /*0260*/  MOV R20, UR5 ;  /* 0x0000000500147c02 */ /* 0x000fe40008000f00 */
[----:B------:R-:W-:-:S03]  /*0270*/  MOV R21, UR4 ;  /* 0x0000000400157c02 */ /* 0x000fc60008000f00 */
[----:B------:R-:W-:-:S05]  /*0280*/  IMAD.WIDE R20, R8, 0x4, R20 ;  /* 0x0000000408147825 */ /* 0x000fca00078e0214 */
[----:B0-----:R-:W2:Y:S04]  /*0290*/  LDG.E R12, desc[UR8][R20.64+-0x10] ;  /* 0xfffff008140c7981 */ /* 0x001ea8000c1e1900 */
[----:B------:R-:W3:Y:S04]  /*02a0*/  LDG.E R14, desc[UR8][R20.64+-0xc] ;  /* 0xfffff408140e7981 */ /* 0x000ee8000c1e1900 */
[----:B------:R-:W4:Y:S01]  /*02b0*/  LDG.E R28, desc[UR8][R20.64+-0x8] ;  /* 0xfffff808141c7981 */ /* 0x000f22000c1e1900 */
[----:B-1----:R-:W-:-:S03]  /*02c0*/  IMAD.WIDE.U32 R22, R29, 0x4, R18 ;  /* 0x000000041d167825 */ /* 0x002fc600078e0012 */
[----:B------:R-:W5:Y:S04]  /*02d0*/  LDG.E R16, desc[UR8][R20.64+-0x4] ;  /* 0xfffffc0814107981 */ /* 0x000f68000c1e1900 */
[----:B------:R-:W2:Y:S01]  /*02e0*/  LDG.E R23, desc[UR8][R22.64] ;  /* 0x0000000816177981 */ /* 0x000ea2000c1e1900 */
[----:B------:R-:W-:-:S04]  /*02f0*/  IMAD.WIDE.U32 R26, R9, 0x4, R18 ;  /* 0x00000004091a7825 */ /* 0x000fc800078e0012 */
[----:B--2---:R-:W-:Y:S01]  /*0300*/  FFMA R10, R12, R23, R10 ;  /* 0x000000170c0a7223 */ /* 0x004fe2000000000a */
[--C-:B------:R-:W-:Y:S01]  /*0310*/  IMAD.WIDE.U32 R22, R5, 0x4, R18.reuse ;  /* 0x0000000405167825 */ /* 0x100fe200078e0012 */
[----:B------:R0:W3:Y:S05]  /*0320*/  LDG.E R12, desc[UR8][R26.64] ;  /* 0x000000081a0c7981 */ /* 0x0000ea000c1e1900 */
[----:B------:R-:W4:Y:S01]  /*0330*/  LDG.E R23, desc[UR8][R22.64] ;  /* 0x0000000816177981 */ /* 0x000f22000c1e1900 */
[----:B0-----:R-:W-:-:S05]  /*0340*/  IMAD.WIDE.U32 R26, R11, 0x4, R18 ;  /* 0x000000040b1a7825 */ /* 0x001fca00078e0012 */
[----:B------:R0:W5:Y:S02]  /*0350*/  LDG.E R24, desc[UR8][R26.64] ;  /* 0x000000081a187981 */ /* 0x000164000c1e1900 */
[----:B0-----:R-:W-:-:S04]  /*0360*/  IMAD.WIDE.U32 R26, R13, 0x4, R18 ;  /* 0x000000040d1a7825 */ /* 0x001fc800078e0012 */
[----:B---3--:R-:W-:Y:S02]  /*0370*/  FFMA R10, R14, R12, R10 ;  /* 0x0000000c0e0a7223 */ /* 0x008fe4000000000a */
[----:B------:R-:W2:Y:S02]  /*0380*/  LDG.E R14, desc[UR8][R20.64+0x4] ;  /* 0x00000408140e7981 */ /* 0x000ea4000c1e1900 */
[----:B----4-:R-:W-:Y:S01]  /*0390*/  FFMA R10, R28, R23, R10 ;  /* 0x000000171c0a7223 */ /* 0x010fe2000000000a */
[----:B------:R-:W-:Y:S01]  /*03a0*/  IMAD.WIDE.U32 R22, R15, 0x4, R18 ;  /* 0x000000040f167825 */ /* 0x000fe200078e0012 */
[----:B------:R-:W3:Y:S04]  /*03b0*/  LDG.E R12, desc[UR8][R20.64+0x8] ;  /* 0x00000808140c7981 */ /* 0x000ee8000c1e1900 */
[----:B------:R-:W4:Y:S01]  /*03c0*/  LDG.E R28, desc[UR8][R20.64+0xc] ;  /* 0x00000c08141c7981 */ /* 0x000f22000c1e1900 */
[----:B-----5:R-:W-:-:S03]  /*03d0*/  FFMA R10, R16, R24, R10 ;  /* 0x00000018100a7223 */ /* 0x020fc6000000000a */
[----:B------:R-:W2:Y:S04]  /*03e0*/  LDG.E R23, desc[UR8][R22.64] ;  /* 0x0000000816177981 */ /* 0x000ea8000c1e1900 */
[----:B------:R0:W5:Y:S04]  /*03f0*/  LDG.E R24, desc[UR8][R26.64] ;  /* 0x000000081a187981 */ /* 0x000168000c1e1900 */
[----:B------:R-:W5:Y:S01]  /*0400*/  LDG.E R16, desc[UR8][R20.64] ;  /* 0x0000000814107981 */ /* 0x000f62000c1e1900 */
[----:B0-----:R-:W-:-:S04]  /*0410*/  IMAD.WIDE.U32 R26, R17, 0x4, R18 ;  /* 0x00000004111a7825 */ /* 0x001fc800078e0012 */
[----:B------:R-:W-:Y:S02]  /*0420*/  IMAD.WIDE.U32 R18, R25, 0x4, R18 ;  /* 0x0000000419127825 */ /* 0x000fe400078e0012 */
[----:B------:R-:W3:Y:S04]  /*0430*/  LDG.E R27, desc[UR8][R26.64] ;  /* 0x000000081a1b7981 */ /* 0x000ee8000c1e1900 */
[----:B------:R-:W4:Y:S01]  /*0440*/  LDG.E R19, desc[UR8][R18.64] ;  /* 0x0000000812137981 */ /* 0x000f22000c1e1900 */
[----:B------:R-:W-:-:S04]  /*0450*/  IADD3 R6, PT, PT, R6, 0x8, RZ ;  /* 0x0000000806067810 */ /* 0x000fc80007ffe0ff */
[----:B------:R-:W-:Y:S02]  /*0460*/  ISETP.NE.AND P1, PT, R6, RZ, PT ;  /* 0x000000ff0600720c */ /* 0x000fe40003f25270 */
[C---:B------:R-:W-:Y:S02]  /*0470*/  LEA R9, R0.reuse, R9, 0x3 ;  /* 0x0000000900097211 */ /* 0x040fe400078e18ff */
[C---:B------:R-:W-:Y:S02]  /*0480*/  LEA R5, R0.reuse, R5, 0x3 ;  /* 0x0000000500057211 */ /* 0x040fe400078e18ff */
[C---:B------:R-:W-:Y:S02]  /*0490*/  LEA R11, R0.reuse, R11, 0x3 ;  /* 0x0000000b000b7211 */ /* 0x040fe400078e18ff */
[C---:B------:R-:W-:Y:S02]  /*04a0*/  LEA R13, R0.reuse, R13, 0x3 ;  /* 0x0000000d000d7211 */ /* 0x040fe400078e18ff */
[----:B------:R-:W-:-:S02]  /*04b0*/  LEA R15, R0, R15, 0x3 ;  /* 0x0000000f000f7211 */ /* 0x000fc400078e18ff */
[C---:B------:R-:W-:Y:S02]  /*04c0*/  LEA R17, R0.reuse, R17, 0x3 ;  /* 0x0000001100117211 */ /* 0x040fe400078e18ff */
[C---:B------:R-:W-:Y:S02]  /*04d0*/  LEA R25, R0.reuse, R25, 0x3 ;  /* 0x0000001900197211 */ /* 0x040fe400078e18ff */
[----:B------:R-:W-:Y:S02]  /*04e0*/  LEA R29, R0, R29, 0x3 ;  /* 0x0000001d001d7211 */ /* 0x000fe400078e18ff */
[----:B------:R-:W-:Y:S01]  /*04f0*/  IADD3 R8, PT, PT, R8, 0x8, RZ ;  /* 0x0000000808087810 */ /* 0x000fe20007ffe0ff */
[----:B-----5:R-:W-:-:S04]  /*0500*/  FFMA R10, R16, R24, R10 ;  /* 0x00000018100a7223 */ /* 0x020fc8000000000a */
[----:B--2---:R-:W-:-:S04]  /*0510*/  FFMA R10, R14, R23, R10 ;  /* 0x000000170e0a7223 */ /* 0x004fc8000000000a */
[----:B---3--:R-:W-:-:S04]  /*0520*/  FFMA R10, R12, R27, R10 ;  /* 0x0000001b0c0a7223 */ /* 0x008fc8000000000a */
[----:B----4-:R-:W-:Y:S01]  /*0530*/  FFMA R10, R28, R19, R10 ;  /* 0x000000131c0a7223 */ /* 0x010fe2000000000a */
[----:B------:R-:W-:Y:S06]  /*0540*/  @P1 BRA `(.L_x_1) ;  /* 0xfffffffc00401947 */ /* 0x000fec000383ffff */
.L_x_0:
[----:B------:R-:W-:Y:S05]  /*0550*/  @!P0 BRA `(.L_x_2) ;  /* 0x0000000000e48947 */ /* 0x000fea0003800000 */
[----:B------:R-:W-:Y:S02]  /*0560*/  ISETP.GE.U32.AND P0, PT, R2, 0x4, PT ;  /* 0x000000040200780c */ /* 0x000fe40003f06070 */
[----:B------:R-:W-:-:S04]  /*0570*/  LOP3.LUT R6, R0, 0x3, RZ, 0xc0, !PT ;  /* 0x0000000300067812 */ /* 0x000fc800078ec0ff */
[----:B------:R-:W-:-:S07]  /*0580*/  ISETP.NE.AND P1, PT, R6, RZ, PT ;  /* 0x000000ff0600720c */ /* 0x000fce0003f25270 */
[----:B------:R-:W-:Y:S06]  /*0590*/  @!P0 BRA `(.L_x_3) ;  /* 0x0000000000648947 */ /* 0x000fec0003800000 */
[----:B------:R-:W1:Y:S01]  /*05a0*/  LDC.64 R8, c[0x0][0x388] ;  /* 0x0000e200ff087b82 */ /* 0x000e620000000a00 */
[----:B------:R-:W-:Y:S01]  /*05b0*/  IMAD R19, R7, R0, R3 ;  /* 0x0000000007137224 */ /* 0x000fe200078e0203 */
[----:B------:R-:W-:-:S04]  /*05c0*/  IADD3 R5, PT, PT, R4, R7, RZ ;  /* 0x0000000704057210 */ /* 0x000fc80007ffe0ff */
[-C--:B------:R-:W-:Y:S02]  /*05d0*/  IADD3 R17, PT, PT, R19, R0.reuse, RZ ;  /* 0x0000000013117210 */ /* 0x080fe40007ffe0ff */
[----:B------:R-:W2:Y:S02]  /*05e0*/  LDC.64 R12, c[0x0][0x380] ;  /* 0x0000e000ff0c7b82 */ /* 0x000ea40000000a00 */
[----:B------:R-:W-:Y:S01]  /*05f0*/  IADD3 R11, PT, PT, R17, R0, RZ ;  /* 0x00000000110b7210 */ /* 0x000fe20007ffe0ff */
[----:B-1----:R-:W-:-:S04]  /*0600*/  IMAD.WIDE.U32 R18, R19, 0x4, R8 ;  /* 0x0000000413127825 */ /* 0x002fc800078e0008 */
[----:B------:R-:W-:Y:S02]  /*0610*/  IMAD.WIDE.U32 R16, R17, 0x4, R8 ;  /* 0x0000000411107825 */ /* 0x000fe400078e0008 */
[----:B0-----:R-:W3:Y:S02]  /*0620*/  LDG.E R18, desc[UR8][R18.64] ;  /* 0x0000000812127981 */ /* 0x001ee4000c1e1900 */
[----:B--2---:R-:W-:Y:S02]  /*0630*/  IMAD.WIDE R12, R5, 0x4, R12 ;  /* 0x00000004050c7825 */ /* 0x004fe400078e020c */
[----:B------:R-:W2:Y:S02]  /*0640*/  LDG.E R16, desc[UR8][R16.64] ;  /* 0x0000000810107981 */ /* 0x000ea4000c1e1900 */
[C-C-:B------:R-:W-:Y:S01]  /*0650*/  IMAD.WIDE.U32 R14, R11.reuse, 0x4, R8.reuse ;  /* 0x000000040b0e7825 */ /* 0x140fe200078e0008 */
[----:B------:R-:W-:Y:S01]  /*0660*/  IADD3 R11, PT, PT, R11, R0, RZ ;  /* 0x000000000b0b7210 */ /* 0x000fe20007ffe0ff */
[----:B------:R-:W3:Y:S04]  /*0670*/  LDG.E R5, desc[UR8][R12.64] ;  /* 0x000000080c057981 */ /* 0x000ee8000c1e1900 */
[----:B------:R-:W2:Y:S01]  /*0680*/  LDG.E R2, desc[UR8][R12.64+0x4] ;  /* 0x000004080c027981 */ /* 0x000ea2000c1e1900 */
[----:B------:R-:W-:-:S03]  /*0690*/  IMAD.WIDE.U32 R8, R11, 0x4, R8 ;  /* 0x000000040b087825 */ /* 0x000fc600078e0008 */
[----:B------:R-:W4:Y:S04]  /*06a0*/  LDG.E R14, desc[UR8][R14.64] ;  /* 0x000000080e0e7981 */ /* 0x000f28000c1e1900 */
[----:B------:R-:W4:Y:S04]  /*06b0*/  LDG.E R11, desc[UR8][R12.64+0x8] ;  /* 0x000008080c0b7981 */ /* 0x000f28000c1e1900 */
[----:B------:R-:W5:Y:S04]  /*06c0*/  LDG.E R21, desc[UR8][R12.64+0xc] ;  /* 0x00000c080c157981 */ /* 0x000f68000c1e1900 */
[----:B------:R-:W5:Y:S01]  /*06d0*/  LDG.E R8, desc[UR8][R8.64] ;  /* 0x0000000808087981 */ /* 0x000f62000c1e1900 */
[----:B------:R-:W-:Y:S01]  /*06e0*/  IADD3 R7, PT, PT, R7, 0x4, RZ ;  /* 0x0000000407077810 */ /* 0x000fe20007ffe0ff */
[----:B---3--:R-:W-:-:S04]  /*06f0*/  FFMA R5, R5, R18, R10 ;  /* 0x0000001205057223 */ /* 0x008fc8000000000a */
[----:B--2---:R-:W-:-:S04]  /*0700*/  FFMA R2, R2, R16, R5 ;  /* 0x0000001002027223 */ /* 0x004fc80000000005 */
[----:B----4-:R-:W-:-:S04]  /*0710*/  FFMA R2, R11, R14, R2 ;  /* 0x0000000e0b027223 */ /* 0x010fc80000000002 */
[----:B-----5:R-:W-:-:S07]  /*0720*/  FFMA R10, R21, R8, R2 ;  /* 0x00000008150a7223 */ /* 0x020fce0000000002 */
.L_x_3:
[----:B------:R-:W-:Y:S05]  /*0730*/  @!P1 BRA `(.L_x_2) ;  /* 0x00000000006c9947 */ /* 0x000fea0003800000 */
[----:B------:R-:W1:Y:S01]  /*0740*/  LDC.64 R18, c[0x0][0x388] ;  /* 0x0000e200ff127b82 */ /* 0x000e620000000a00 */
[----:B------:R-:W-:Y:S02]  /*0750*/  ISETP.NE.AND P0, PT, R6, 0x1, PT ;  /* 0x000000010600780c */ /* 0x000fe40003f05270 */
[----:B------:R-:W-:-:S04]  /*0760*/  LOP3.LUT R2, R0, 0x1, RZ, 0xc0, !PT ;  /* 0x0000000100027812 */ /* 0x000fc800078ec0ff */
[----:B------:R-:W-:Y:S01]  /*0770*/  ISETP.NE.U32.AND P1, PT, R2, 0x1, PT ;  /* 0x000000010200780c */ /* 0x000fe20003f25070 */
[----:B------:R-:W2:Y:S06]  /*0780*/  LDC.64 R8, c[0x0][0x380] ;  /* 0x0000e000ff087b82 */ /* 0x000eac0000000a00 */
[C---:B------:R-:W-:Y:S01]  /*0790*/  @P0 IMAD R17, R7.reuse, R0, R3 ;  /* 0x0000000007110224 */ /* 0x040fe200078e0203 */
[----:B------:R-:W-:Y:S01]  /*07a0*/  @P0 IADD3 R5, PT, PT, R4, R7, RZ ;  /* 0x0000000704050210 */ /* 0x000fe20007ffe0ff */
[----:B------:R-:W3:Y:S01]  /*07b0*/  LDC.64 R14, c[0x0][0x380] ;  /* 0x0000e000ff0e7b82 */ /* 0x000ee20000000a00 */
[----:B------:R-:W-:-:S02]  /*07c0*/  @P0 IADD3 R7, PT, PT, R7, 0x2, RZ ;  /* 0x0000000207070810 */ /* 0x000fc40007ffe0ff */
[----:B------:R-:W-:-:S05]  /*07d0*/  @P0 IADD3 R11, PT, PT, R17, R0, RZ ;  /* 0x00000000110b0210 */ /* 0x000fca0007ffe0ff */
[----:B------:R-:W4:Y:S01]  /*07e0*/  LDC.64 R12, c[0x0][0x388] ;  /* 0x0000e200ff0c7b82 */ /* 0x000f220000000a00 */
[----:B-1----:R-:W-:-:S04]  /*07f0*/  @P0 IMAD.WIDE.U32 R16, R17, 0x4, R18 ;  /* 0x0000000411100825 */ /* 0x002fc800078e0012 */
[----:B------:R-:W-:Y:S02]  /*0800*/  @P0 IMAD.WIDE.U32 R18, R11, 0x4, R18 ;  /* 0x000000040b120825 */ /* 0x000fe400078e0012 */
[----:B0-----:R-:W5:Y:S02]  /*0810*/  @P0 LDG.E R16, desc[UR8][R16.64] ;  /* 0x0000000810100981 */ /* 0x001f64000c1e1900 */
[----:B--2---:R-:W-:Y:S01]  /*0820*/  @P0 IMAD.WIDE R8, R5, 0x4, R8 ;  /* 0x0000000405080825 */ /* 0x004fe200078e0208 */
[----:B------:R-:W-:Y:S01]  /*0830*/  @!P1 IADD3 R5, PT, PT, R4, R7, RZ ;  /* 0x0000000704059210 */ /* 0x000fe20007ffe0ff */
[----:B------:R-:W2:Y:S02]  /*0840*/  @P0 LDG.E R18, desc[UR8][R18.64] ;  /* 0x0000000812120981 */ /* 0x000ea4000c1e1900 */
[----:B------:R-:W-:Y:S02]  /*0850*/  @!P1 IMAD R7, R7, R0, R3 ;  /* 0x0000000007079224 */ /* 0x000fe400078e0203 */
[----:B------:R-:W5:Y:S01]  /*0860*/  @P0 LDG.E R11, desc[UR8][R8.64] ;  /* 0x00000008080b0981 */ /* 0x000f62000c1e1900 */
[----:B---3--:R-:W-:-:S03]  /*0870*/  @!P1 IMAD.WIDE R14, R5, 0x4, R14 ;  /* 0x00000004050e9825 */ /* 0x008fc600078e020e */
[----:B------:R-:W2:Y:S04]  /*0880*/  @P0 LDG.E R0, desc[UR8][R8.64+0x4] ;  /* 0x0000040808000981 */ /* 0x000ea8000c1e1900 */
[----:B------:R-:W3:Y:S01]  /*0890*/  @!P1 LDG.E R15, desc[UR8][R14.64] ;  /* 0x000000080e0f9981 */ /* 0x000ee2000c1e1900 */
[----:B----4-:R-:W-:-:S06]  /*08a0*/  @!P1 IMAD.WIDE.U32 R12, R7, 0x4, R12 ;  /* 0x00000004070c9825 */ /* 0x010fcc00078e000c */
[----:B------:R-:W3:Y:S01]  /*08b0*/  @!P1 LDG.E R12, desc[UR8][R12.64] ;  /* 0x000000080c0c9981 */ /* 0x000ee2000c1e1900 */
[----:B-----5:R-:W-:-:S04]  /*08c0*/  @P0 FFMA R11, R11, R16, R10 ;  /* 0x000000100b0b0223 */ /* 0x020fc8000000000a */
[----:B--2---:R-:W-:-:S04]  /*08d0*/  @P0 FFMA R10, R0, R18, R11 ;  /* 0x00000012000a0223 */ /* 0x004fc8000000000b */
[----:B---3--:R-:W-:-:S07]  /*08e0*/  @!P1 FFMA R10, R15, R12, R10 ;  /* 0x0000000c0f0a9223 */ /* 0x008fce000000000a */
.L_x_2:
[----:B------:R-:W1:Y:S01]  /*08f0*/  LDC.64 R6, c[0x0][0x390] ;  /* 0x0000e400ff067b82 */ /* 0x000e620000000a00 */
[----:B------:R-:W-:-:S05]  /*0900*/  IADD3 R3, PT, PT, R3, R4, RZ ;  /* 0x0000000403037210 */ /* 0x000fca0007ffe0ff */
[----:B-1----:R-:W-:-:S05]  /*0910*/  IMAD.WIDE R2, R3, 0x4, R6 ;  /* 0x0000000403027825 */ /* 0x002fca00078e0206 */
[----:B0-----:R-:W-:Y:S01]  /*0920*/  STG.E desc[UR8][R2.64], R10 ;  /* 0x0000000a02007986 */ /* 0x001fe2000c101908 */
[----:B------:R-:W-:Y:S05]  /*0930*/  EXIT ;  /* 0x000000000000794d */ /* 0x000fea0003800000 */
.L_x_4:
[----:B------:R-:W-:-:S00]  /*0940*/  BRA `(.L_x_4) ;  /* 0xfffffffc00fc7947 */ /* 0x000fc0000383ffff */
[----:B------:R-:W-:-:S00]  /*0950*/  NOP ;  /* 0x0000000000007918 */ /* 0x000fc00000000000 */
        /* <DEDUP_REMOVED lines=10> */
.L_x_5:


//--------------------- .nv.shared.reserved.0     --------------------------
	.section	.nv.shared.reserved.0,"aw",@nobits
	.weak		__nv_reservedSMEM_offset_0_alias
	.size		__nv_reservedSMEM_offset_0_alias, 0, 64
	.other		__nv_reservedSMEM_offset_0_alias,@"STO_CUDA_RESERVED_SHARED STV_DEFAULT"
__nv_reservedSMEM_offset_0_alias:
	.zero		0
	.zero		64


//--------------------- .nv.constant0._Z14matrix_mul_gpuPKfS0_Pfi --------------------------
	.section	.nv.constant0._Z14matrix_mul_gpuPKfS0_Pfi,"a",@progbits
	.sectionflags	@""
	.align	4
.nv.constant0._Z14matrix_mul_gpuPKfS0_Pfi:
	.zero		924


//--------------------- SYMBOLS --------------------------

	.type		.nv.reservedSmem.offset0,@object
	.size		.nv.reservedSmem.offset0,0x4
